//
// Generated by NVIDIA NVVM Compiler
//
// Compiler Build ID: CL-36424714
// Cuda compilation tools, release 13.0, V13.0.88
// Based on NVVM 20.0.0
//

.version 9.0
.target sm_100
.address_size 64

	// .globl	_Z16histogram_kernelPjS_jj
// _ZZ16histogram_kernelPjS_jjE11shared_bins has been demoted

.visible .entry _Z16histogram_kernelPjS_jj(
	.param .u64 .ptr .align 1 _Z16histogram_kernelPjS_jj_param_0,
	.param .u64 .ptr .align 1 _Z16histogram_kernelPjS_jj_param_1,
	.param .u32 _Z16histogram_kernelPjS_jj_param_2,
	.param .u32 _Z16histogram_kernelPjS_jj_param_3
)
{
	.reg .pred 	%p<6>;
	.reg .b32 	%r<88>;
	.reg .b64 	%rd<11>;
	// demoted variable
	.shared .align 4 .b8 _ZZ16histogram_kernelPjS_jjE11shared_bins[4096];
	ld.param.u64 	%rd4, [_Z16histogram_kernelPjS_jj_param_0];
	ld.param.u64 	%rd5, [_Z16histogram_kernelPjS_jj_param_1];
	ld.param.u32 	%r7, [_Z16histogram_kernelPjS_jj_param_2];
	mov.u32 	%r8, %ctaid.x;
	mov.u32 	%r9, %ntid.x;
	mov.u32 	%r1, %tid.x;
	mad.lo.s32 	%r2, %r8, %r9, %r1;
	setp.gt.u32 	%p1, %r2, %r7;
	@%p1 bra 	$L__BB0_7;
	setp.ne.s32 	%p2, %r1, 0;
	@%p2 bra 	$L__BB0_4;
	mov.b32 	%r86, 128;
	mov.u32 	%r11, _ZZ16histogram_kernelPjS_jjE11shared_bins;
$L__BB0_3:
	add.s32 	%r12, %r11, %r86;
	mov.b32 	%r13, 0;
	st.shared.u32 	[%r12+-128], %r13;
	st.shared.u32 	[%r12+-124], %r13;
	st.shared.u32 	[%r12+-120], %r13;
	st.shared.u32 	[%r12+-116], %r13;
	st.shared.u32 	[%r12+-112], %r13;
	st.shared.u32 	[%r12+-108], %r13;
	st.shared.u32 	[%r12+-104], %r13;
	st.shared.u32 	[%r12+-100], %r13;
	st.shared.u32 	[%r12+-96], %r13;
	st.shared.u32 	[%r12+-92], %r13;
	st.shared.u32 	[%r12+-88], %r13;
	st.shared.u32 	[%r12+-84], %r13;
	st.shared.u32 	[%r12+-80], %r13;
	st.shared.u32 	[%r12+-76], %r13;
	st.shared.u32 	[%r12+-72], %r13;
	st.shared.u32 	[%r12+-68], %r13;
	st.shared.u32 	[%r12+-64], %r13;
	st.shared.u32 	[%r12+-60], %r13;
	st.shared.u32 	[%r12+-56], %r13;
	st.shared.u32 	[%r12+-52], %r13;
	st.shared.u32 	[%r12+-48], %r13;
	st.shared.u32 	[%r12+-44], %r13;
	st.shared.u32 	[%r12+-40], %r13;
	st.shared.u32 	[%r12+-36], %r13;
	st.shared.u32 	[%r12+-32], %r13;
	st.shared.u32 	[%r12+-28], %r13;
	st.shared.u32 	[%r12+-24], %r13;
	st.shared.u32 	[%r12+-20], %r13;
	st.shared.u32 	[%r12+-16], %r13;
	st.shared.u32 	[%r12+-12], %r13;
	st.shared.u32 	[%r12+-8], %r13;
	st.shared.u32 	[%r12+-4], %r13;
	st.shared.u32 	[%r12], %r13;
	st.shared.u32 	[%r12+4], %r13;
	st.shared.u32 	[%r12+8], %r13;
	st.shared.u32 	[%r12+12], %r13;
	st.shared.u32 	[%r12+16], %r13;
	st.shared.u32 	[%r12+20], %r13;
	st.shared.u32 	[%r12+24], %r13;
	st.shared.u32 	[%r12+28], %r13;
	st.shared.u32 	[%r12+32], %r13;
	st.shared.u32 	[%r12+36], %r13;
	st.shared.u32 	[%r12+40], %r13;
	st.shared.u32 	[%r12+44], %r13;
	st.shared.u32 	[%r12+48], %r13;
	st.shared.u32 	[%r12+52], %r13;
	st.shared.u32 	[%r12+56], %r13;
	st.shared.u32 	[%r12+60], %r13;
	st.shared.u32 	[%r12+64], %r13;
	st.shared.u32 	[%r12+68], %r13;
	st.shared.u32 	[%r12+72], %r13;
	st.shared.u32 	[%r12+76], %r13;
	st.shared.u32 	[%r12+80], %r13;
	st.shared.u32 	[%r12+84], %r13;
	st.shared.u32 	[%r12+88], %r13;
	st.shared.u32 	[%r12+92], %r13;
	st.shared.u32 	[%r12+96], %r13;
	st.shared.u32 	[%r12+100], %r13;
	st.shared.u32 	[%r12+104], %r13;
	st.shared.u32 	[%r12+108], %r13;
	st.shared.u32 	[%r12+112], %r13;
	st.shared.u32 	[%r12+116], %r13;
	st.shared.u32 	[%r12+120], %r13;
	st.shared.u32 	[%r12+124], %r13;
	add.s32 	%r86, %r86, 256;
	setp.ne.s32 	%p3, %r86, 4224;
	@%p3 bra 	$L__BB0_3;
$L__BB0_4:
	setp.ne.s32 	%p4, %r1, 0;
	bar.sync 	0;
	cvta.to.global.u64 	%rd6, %rd4;
	mul.wide.s32 	%rd7, %r2, 4;
	add.s64 	%rd8, %rd6, %rd7;
	ld.global.u32 	%r14, [%rd8];
	shl.b32 	%r15, %r14, 2;
	mov.u32 	%r16, _ZZ16histogram_kernelPjS_jjE11shared_bins;
	add.s32 	%r17, %r16, %r15;
	atom.shared.add.u32 	%r18, [%r17], 1;
	bar.sync 	0;
	@%p4 bra 	$L__BB0_7;
	cvta.to.global.u64 	%rd9, %rd5;
	add.s64 	%rd10, %rd9, 64;
	mov.b32 	%r87, 64;
$L__BB0_6:
	add.s32 	%r21, %r16, %r87;
	ld.shared.u32 	%r22, [%r21+-64];
	atom.global.add.u32 	%r23, [%rd10+-64], %r22;
	ld.shared.u32 	%r24, [%r21+-60];
	atom.global.add.u32 	%r25, [%rd10+-60], %r24;
	ld.shared.u32 	%r26, [%r21+-56];
	atom.global.add.u32 	%r27, [%rd10+-56], %r26;
	ld.shared.u32 	%r28, [%r21+-52];
	atom.global.add.u32 	%r29, [%rd10+-52], %r28;
	ld.shared.u32 	%r30, [%r21+-48];
	atom.global.add.u32 	%r31, [%rd10+-48], %r30;
	ld.shared.u32 	%r32, [%r21+-44];
	atom.global.add.u32 	%r33, [%rd10+-44], %r32;
	ld.shared.u32 	%r34, [%r21+-40];
	atom.global.add.u32 	%r35, [%rd10+-40], %r34;
	ld.shared.u32 	%r36, [%r21+-36];
	atom.global.add.u32 	%r37, [%rd10+-36], %r36;
	ld.shared.u32 	%r38, [%r21+-32];
	atom.global.add.u32 	%r39, [%rd10+-32], %r38;
	ld.shared.u32 	%r40, [%r21+-28];
	atom.global.add.u32 	%r41, [%rd10+-28], %r40;
	ld.shared.u32 	%r42, [%r21+-24];
	atom.global.add.u32 	%r43, [%rd10+-24], %r42;
	ld.shared.u32 	%r44, [%r21+-20];
	atom.global.add.u32 	%r45, [%rd10+-20], %r44;
	ld.shared.u32 	%r46, [%r21+-16];
	atom.global.add.u32 	%r47, [%rd10+-16], %r46;
	ld.shared.u32 	%r48, [%r21+-12];
	atom.global.add.u32 	%r49, [%rd10+-12], %r48;
	ld.shared.u32 	%r50, [%r21+-8];
	atom.global.add.u32 	%r51, [%rd10+-8], %r50;
	ld.shared.u32 	%r52, [%r21+-4];
	atom.global.add.u32 	%r53, [%rd10+-4], %r52;
	ld.shared.u32 	%r54, [%r21];
	atom.global.add.u32 	%r55, [%rd10], %r54;
	ld.shared.u32 	%r56, [%r21+4];
	atom.global.add.u32 	%r57, [%rd10+4], %r56;
	ld.shared.u32 	%r58, [%r21+8];
	atom.global.add.u32 	%r59, [%rd10+8], %r58;
	ld.shared.u32 	%r60, [%r21+12];
	atom.global.add.u32 	%r61, [%rd10+12], %r60;
	ld.shared.u32 	%r62, [%r21+16];
	atom.global.add.u32 	%r63, [%rd10+16], %r62;
	ld.shared.u32 	%r64, [%r21+20];
	atom.global.add.u32 	%r65, [%rd10+20], %r64;
	ld.shared.u32 	%r66, [%r21+24];
	atom.global.add.u32 	%r67, [%rd10+24], %r66;
	ld.shared.u32 	%r68, [%r21+28];
	atom.global.add.u32 	%r69, [%rd10+28], %r68;
	ld.shared.u32 	%r70, [%r21+32];
	atom.global.add.u32 	%r71, [%rd10+32], %r70;
	ld.shared.u32 	%r72, [%r21+36];
	atom.global.add.u32 	%r73, [%rd10+36], %r72;
	ld.shared.u32 	%r74, [%r21+40];
	atom.global.add.u32 	%r75, [%rd10+40], %r74;
	ld.shared.u32 	%r76, [%r21+44];
	atom.global.add.u32 	%r77, [%rd10+44], %r76;
	ld.shared.u32 	%r78, [%r21+48];
	atom.global.add.u32 	%r79, [%rd10+48], %r78;
	ld.shared.u32 	%r80, [%r21+52];
	atom.global.add.u32 	%r81, [%rd10+52], %r80;
	ld.shared.u32 	%r82, [%r21+56];
	atom.global.add.u32 	%r83, [%rd10+56], %r82;
	ld.shared.u32 	%r84, [%r21+60];
	atom.global.add.u32 	%r85, [%rd10+60], %r84;
	add.s32 	%r87, %r87, 128;
	add.s64 	%rd10, %rd10, 128;
	setp.ne.s32 	%p5, %r87, 4160;
	@%p5 bra 	$L__BB0_6;
$L__BB0_7:
	ret;

}
	// .globl	_Z14convert_kernelPjj
.visible .entry _Z14convert_kernelPjj(
	.param .u64 .ptr .align 1 _Z14convert_kernelPjj_param_0,
	.param .u32 _Z14convert_kernelPjj_param_1
)
{
	.reg .pred 	%p<3>;
	.reg .b32 	%r<8>;
	.reg .b64 	%rd<5>;

	ld.param.u64 	%rd2, [_Z14convert_kernelPjj_param_0];
	ld.param.u32 	%r2, [_Z14convert_kernelPjj_param_1];
	mov.u32 	%r3, %ctaid.x;
	mov.u32 	%r4, %ntid.x;
	mov.u32 	%r5, %tid.x;
	mad.lo.s32 	%r1, %r3, %r4, %r5;
	setp.gt.u32 	%p1, %r1, %r2;
	@%p1 bra 	$L__BB1_3;
	cvta.to.global.u64 	%rd3, %rd2;
	mul.wide.s32 	%rd4, %r1, 4;
	add.s64 	%rd1, %rd3, %rd4;
	ld.global.u32 	%r6, [%rd1];
	setp.lt.u32 	%p2, %r6, 128;
	@%p2 bra 	$L__BB1_3;
	mov.b32 	%r7, 127;
	st.global.u32 	[%rd1], %r7;
$L__BB1_3:
	ret;

}


// ===== COMPILED SASS (sm_100) =====

	.target	sm_100

	.elftype	@"ET_EXEC"


//--------------------- .note.nv.tkinfo           --------------------------
	.section	.note.nv.tkinfo,"",@"SHT_NOTE"
	.sectionflags	@"SHF_NOTE_NV_TKINFO"
	.tkinfo
        /*0018*/ 	.word	0x00000002
        /*0030*/ 	.string	""
        /*0030*/ 	.string	"ptxas"
        /*0030*/ 	.string	"Cuda compilation tools, release 13.0, V13.0.88"
        /*0030*/ 	.string	"Build cuda_13.0.r13.0/compiler.36424714_0"
        /*0030*/ 	.string	"-arch sm_100 -m 64 "



//--------------------- .note.nv.cuinfo           --------------------------
	.section	.note.nv.cuinfo,"",@"SHT_NOTE"
	.sectionflags	@"SHF_NOTE_NV_CUINFO"
        /*0018*/ 	.short	0x0002
        /*001a*/ 	.short	0x0064
        /*001c*/ 	.short	0x0082
	.zero		2


//--------------------- .nv.info                  --------------------------
	.section	.nv.info,"",@"SHT_CUDA_INFO"
	.align	4


	//----- nvinfo : EIATTR_REGCOUNT
	.align		4
        /*0000*/ 	.byte	0x04, 0x2f
        /*0002*/ 	.short	(.L_1 - .L_0)
	.align		4
.L_0:
        /*0004*/ 	.word	index@(_Z16histogram_kernelPjS_jj)
        /*0008*/ 	.word	0x0000001e


	//----- nvinfo : EIATTR_FRAME_SIZE
	.align		4
.L_1:
        /*000c*/ 	.byte	0x04, 0x11
        /*000e*/ 	.short	(.L_3 - .L_2)
	.align		4
.L_2:
        /*0010*/ 	.word	index@(_Z16histogram_kernelPjS_jj)
        /*0014*/ 	.word	0x00000000


	//----- nvinfo : EIATTR_REGCOUNT
	.align		4
.L_3:
        /*0018*/ 	.byte	0x04, 0x2f
        /*001a*/ 	.short	(.L_5 - .L_4)
	.align		4
.L_4:
        /*001c*/ 	.word	index@(_Z14convert_kernelPjj)
        /*0020*/ 	.word	0x00000008


	//----- nvinfo : EIATTR_FRAME_SIZE
	.align		4
.L_5:
        /*0024*/ 	.byte	0x04, 0x11
        /*0026*/ 	.short	(.L_7 - .L_6)
	.align		4
.L_6:
        /*0028*/ 	.word	index@(_Z14convert_kernelPjj)
        /*002c*/ 	.word	0x00000000


	//----- nvinfo : EIATTR_MIN_STACK_SIZE
	.align		4
.L_7:
        /*0030*/ 	.byte	0x04, 0x12
        /*0032*/ 	.short	(.L_9 - .L_8)
	.align		4
.L_8:
        /*0034*/ 	.word	index@(_Z14convert_kernelPjj)
        /*0038*/ 	.word	0x00000000


	//----- nvinfo : EIATTR_MIN_STACK_SIZE
	.align		4
.L_9:
        /*003c*/ 	.byte	0x04, 0x12
        /*003e*/ 	.short	(.L_11 - .L_10)
	.align		4
.L_10:
        /*0040*/ 	.word	index@(_Z16histogram_kernelPjS_jj)
        /*0044*/ 	.word	0x00000000
.L_11:


//--------------------- .nv.compat                --------------------------
	.section	.nv.compat,"",@"SHT_CUDA_COMPAT_INFO"
	.align	4
        /*0000*/ 	.byte	0x02, 0x09, 0x00, 0x00, 0x02, 0x02, 0x01, 0x00, 0x02, 0x05, 0x05, 0x00, 0x03, 0x07, 0x01, 0x01
        /*0010*/ 	.byte	0x02, 0x03, 0x00, 0x00, 0x02, 0x06, 0x01, 0x00, 0x04, 0x0b, 0x08, 0x00, 0x09, 0x00, 0x00, 0x00
        /*0020*/ 	.byte	0x00, 0x00, 0x00, 0x00


//--------------------- .nv.info._Z14convert_kernelPjj --------------------------
	.section	.nv.info._Z14convert_kernelPjj,"",@"SHT_CUDA_INFO"
	.sectionflags	@""
	.align	4


	//----- nvinfo : EIATTR_CUDA_API_VERSION
	.align		4
        /*0000*/ 	.byte	0x04, 0x37
        /*0002*/ 	.short	(.L_13 - .L_12)
.L_12:
        /*0004*/ 	.word	0x00000082


	//----- nvinfo : EIATTR_KPARAM_INFO
	.align		4
.L_13:
        /*0008*/ 	.byte	0x04, 0x17
        /*000a*/ 	.short	(.L_15 - .L_14)
.L_14:
        /*000c*/ 	.word	0x00000000
        /*0010*/ 	.short	0x0001
        /*0012*/ 	.short	0x0008
        /*0014*/ 	.byte	0x00, 0xf0, 0x11, 0x00


	//----- nvinfo : EIATTR_KPARAM_INFO
	.align		4
.L_15:
        /*0018*/ 	.byte	0x04, 0x17
        /*001a*/ 	.short	(.L_17 - .L_16)
.L_16:
        /*001c*/ 	.word	0x00000000
        /*0020*/ 	.short	0x0000
        /*0022*/ 	.short	0x0000
        /*0024*/ 	.byte	0x00, 0xf5, 0x21, 0x00


	//----- nvinfo : EIATTR_SPARSE_MMA_MASK
	.align		4
.L_17:
        /*0028*/ 	.byte	0x03, 0x50
        /*002a*/ 	.short	0x0000


	//----- nvinfo : EIATTR_MAXREG_COUNT
	.align		4
        /*002c*/ 	.byte	0x03, 0x1b
        /*002e*/ 	.short	0x00ff


	//----- nvinfo : EIATTR_MERCURY_ISA_VERSION
	.align		4
        /*0030*/ 	.byte	0x03, 0x5f
        /*0032*/ 	.short	0x0101


	//----- nvinfo : EIATTR_VRC_CTA_INIT_COUNT
	.align		4
        /*0034*/ 	.byte	0x02, 0x4a
	.zero		1
	.zero		1


	//----- nvinfo : EIATTR_EXIT_INSTR_OFFSETS
	.align		4
        /*0038*/ 	.byte	0x04, 0x1c
        /*003a*/ 	.short	(.L_19 - .L_18)


	//   ....[0]....
.L_18:
        /*003c*/ 	.word	0x00000070


	//   ....[1]....
        /*0040*/ 	.word	0x000000d0


	//   ....[2]....
        /*0044*/ 	.word	0x00000100


	//----- nvinfo : EIATTR_CBANK_PARAM_SIZE
	.align		4
.L_19:
        /*0048*/ 	.byte	0x03, 0x19
        /*004a*/ 	.short	0x000c


	//----- nvinfo : EIATTR_PARAM_CBANK
	.align		4
        /*004c*/ 	.byte	0x04, 0x0a
        /*004e*/ 	.short	(.L_21 - .L_20)
	.align		4
.L_20:
        /*0050*/ 	.word	index@(.nv.constant0._Z14convert_kernelPjj)
        /*0054*/ 	.short	0x0380
        /*0056*/ 	.short	0x000c


	//----- nvinfo : EIATTR_SW_WAR
	.align		4
.L_21:
        /*0058*/ 	.byte	0x04, 0x36
        /*005a*/ 	.short	(.L_23 - .L_22)
.L_22:
        /*005c*/ 	.word	0x00000008
.L_23:


//--------------------- .nv.info._Z16histogram_kernelPjS_jj --------------------------
	.section	.nv.info._Z16histogram_kernelPjS_jj,"",@"SHT_CUDA_INFO"
	.sectionflags	@""
	.align	4


	//----- nvinfo : EIATTR_CUDA_API_VERSION
	.align		4
        /*0000*/ 	.byte	0x04, 0x37
        /*0002*/ 	.short	(.L_25 - .L_24)
.L_24:
        /*0004*/ 	.word	0x00000082


	//----- nvinfo : EIATTR_KPARAM_INFO
	.align		4
.L_25:
        /*0008*/ 	.byte	0x04, 0x17
        /*000a*/ 	.short	(.L_27 - .L_26)
.L_26:
        /*000c*/ 	.word	0x00000000
        /*0010*/ 	.short	0x0003
        /*0012*/ 	.short	0x0014
        /*0014*/ 	.byte	0x00, 0xf0, 0x11, 0x00


	//----- nvinfo : EIATTR_KPARAM_INFO
	.align		4
.L_27:
        /*0018*/ 	.byte	0x04, 0x17
        /*001a*/ 	.short	(.L_29 - .L_28)
.L_28:
        /*001c*/ 	.word	0x00000000
        /*0020*/ 	.short	0x0002
        /*0022*/ 	.short	0x0010
        /*0024*/ 	.byte	0x00, 0xf0, 0x11, 0x00


	//----- nvinfo : EIATTR_KPARAM_INFO
	.align		4
.L_29:
        /*0028*/ 	.byte	0x04, 0x17
        /*002a*/ 	.short	(.L_31 - .L_30)
.L_30:
        /*002c*/ 	.word	0x00000000
        /*0030*/ 	.short	0x0001
        /*0032*/ 	.short	0x0008
        /*0034*/ 	.byte	0x00, 0xf5, 0x21, 0x00


	//----- nvinfo : EIATTR_KPARAM_INFO
	.align		4
.L_31:
        /*0038*/ 	.byte	0x04, 0x17
        /*003a*/ 	.short	(.L_33 - .L_32)
.L_32:
        /*003c*/ 	.word	0x00000000
        /*0040*/ 	.short	0x0000
        /*0042*/ 	.short	0x0000
        /*0044*/ 	.byte	0x00, 0xf5, 0x21, 0x00


	//----- nvinfo : EIATTR_SPARSE_MMA_MASK
	.align		4
.L_33:
        /*0048*/ 	.byte	0x03, 0x50
        /*004a*/ 	.short	0x0000


	//----- nvinfo : EIATTR_MAXREG_COUNT
	.align		4
        /*004c*/ 	.byte	0x03, 0x1b
        /*004e*/ 	.short	0x00ff


	//----- nvinfo : EIATTR_NUM_BARRIERS
	.align		4
        /*0050*/ 	.byte	0x02, 0x4c
        /*0052*/ 	.byte	0x01
	.zero		1


	//----- nvinfo : EIATTR_MERCURY_ISA_VERSION
	.align		4
        /*0054*/ 	.byte	0x03, 0x5f
        /*0056*/ 	.short	0x0101


	//----- nvinfo : EIATTR_VRC_CTA_INIT_COUNT
	.align		4
        /*0058*/ 	.byte	0x02, 0x4a
	.zero		1
	.zero		1


	//----- nvinfo : EIATTR_EXIT_INSTR_OFFSETS
	.align		4
        /*005c*/ 	.byte	0x04, 0x1c
        /*005e*/ 	.short	(.L_35 - .L_34)


	//   ....[0]....
.L_34:
        /*0060*/ 	.word	0x00000070


	//   ....[1]....
        /*0064*/ 	.word	0x000002e0


	//   ....[2]....
        /*0068*/ 	.word	0x00000640


	//----- nvinfo : EIATTR_CRS_STACK_SIZE
	.align		4
.L_35:
        /*006c*/ 	.byte	0x04, 0x1e
        /*006e*/ 	.short	(.L_37 - .L_36)
.L_36:
        /*0070*/ 	.word	0x00000000


	//----- nvinfo : EIATTR_CBANK_PARAM_SIZE
	.align		4
.L_37:
        /*0074*/ 	.byte	0x03, 0x19
        /*0076*/ 	.short	0x0018


	//----- nvinfo : EIATTR_PARAM_CBANK
	.align		4
        /*0078*/ 	.byte	0x04, 0x0a
        /*007a*/ 	.short	(.L_39 - .L_38)
	.align		4
.L_38:
        /*007c*/ 	.word	index@(.nv.constant0._Z16histogram_kernelPjS_jj)
        /*0080*/ 	.short	0x0380
        /*0082*/ 	.short	0x0018


	//----- nvinfo : EIATTR_SW_WAR
	.align		4
.L_39:
        /*0084*/ 	.byte	0x04, 0x36
        /*0086*/ 	.short	(.L_41 - .L_40)
.L_40:
        /*0088*/ 	.word	0x00000008
.L_41:


//--------------------- .nv.callgraph             --------------------------
	.section	.nv.callgraph,"",@"SHT_CUDA_CALLGRAPH"
	.align	4
	.sectionentsize	8
	.align		4
        /*0000*/ 	.word	0x00000000
	.align		4
        /*0004*/ 	.word	0xffffffff
	.align		4
        /*0008*/ 	.word	0x00000000
	.align		4
        /*000c*/ 	.word	0xfffffffe
	.align		4
        /*0010*/ 	.word	0x00000000
	.align		4
        /*0014*/ 	.word	0xfffffffd
	.align		4
        /*0018*/ 	.word	0x00000000
	.align		4
        /*001c*/ 	.word	0xfffffffc


//--------------------- .text._Z14convert_kernelPjj --------------------------
	.section	.text._Z14convert_kernelPjj,"ax",@progbits
	.align	128
        .global         _Z14convert_kernelPjj
        .type           _Z14convert_kernelPjj,@function
        .size           _Z14convert_kernelPjj,(.L_x_6 - _Z14convert_kernelPjj)
        .other          _Z14convert_kernelPjj,@"STO_CUDA_ENTRY STV_DEFAULT"
_Z14convert_kernelPjj:
.text._Z14convert_kernelPjj:
[----:B------:R-:W-:Y:S01]  /*0000*/  LDC R1, c[0x0][0x37c] ;  /* 0x0000df00ff017b82 */ /* 0x000fe20000000800 */
[----:B------:R-:W0:Y:S07]  /*0010*/  S2R R0, SR_TID.X ;  /* 0x0000000000007919 */ /* 0x000e2e0000002100 */
[----:B------:R-:W0:Y:S01]  /*0020*/  S2UR UR4, SR_CTAID.X ;  /* 0x00000000000479c3 */ /* 0x000e220000002500 */
[----:B------:R-:W1:Y:S07]  /*0030*/  LDCU UR5, c[0x0][0x388] ;  /* 0x00007100ff0577ac */ /* 0x000e6e0008000800 */
[----:B------:R-:W0:Y:S02]  /*0040*/  LDC R5, c[0x0][0x360] ;  /* 0x0000d800ff057b82 */ /* 0x000e240000000800 */
[----:B0-----:R-:W-:-:S05]  /*0050*/  IMAD R5, R5, UR4, R0 ;  /* 0x0000000405057c24 */ /* 0x001fca000f8e0200 */
[----:B-1----:R-:W-:-:S13]  /*0060*/  ISETP.GT.U32.AND P0, PT, R5, UR5, PT ;  /* 0x0000000505007c0c */ /* 0x002fda000bf04070 */
[----:B------:R-:W-:Y:S05]  /*0070*/  @P0 EXIT ;  /* 0x000000000000094d */ /* 0x000fea0003800000 */
[----:B------:R-:W0:Y:S01]  /*0080*/  LDC.64 R2, c[0x0][0x380] ;  /* 0x0000e000ff027b82 */ /* 0x000e220000000a00 */
[----:B------:R-:W1:Y:S01]  /*0090*/  LDCU.64 UR4, c[0x0][0x358] ;  /* 0x00006b00ff0477ac */ /* 0x000e620008000a00 */
[----:B0-----:R-:W-:-:S05]  /*00a0*/  IMAD.WIDE R2, R5, 0x4, R2 ;  /* 0x0000000405027825 */ /* 0x001fca00078e0202 */
[----:B-1----:R-:W2:Y:S02]  /*00b0*/  LDG.E R0, desc[UR4][R2.64] ;  /* 0x0000000402007981 */ /* 0x002ea4000c1e1900 */
[----:B--2---:R-:W-:-:S13]  /*00c0*/  ISETP.GE.U32.AND P0, PT, R0, 0x80, PT ;  /* 0x000000800000780c */ /* 0x004fda0003f06070 */
[----:B------:R-:W-:Y:S05]  /*00d0*/  @!P0 EXIT ;  /* 0x000000000000894d */ /* 0x000fea0003800000 */
[----:B------:R-:W-:-:S05]  /*00e0*/  HFMA2 R5, -RZ, RZ, 0, 7.569789886474609375e-06 ;  /* 0x0000007fff057431 */ /* 0x000fca00000001ff */
[----:B------:R-:W-:Y:S01]  /*00f0*/  STG.E desc[UR4][R2.64], R5 ;  /* 0x0000000502007986 */ /* 0x000fe2000c101904 */
[----:B------:R-:W-:Y:S05]  /*0100*/  EXIT ;  /* 0x000000000000794d */ /* 0x000fea0003800000 */
.L_x_0:
[----:B------:R-:W-:-:S00]  /*0110*/  BRA `(.L_x_0) ;  /* 0xfffffffc00fc7947 */ /* 0x000fc0000383ffff */
[----:B------:R-:W-:-:S00]  /*0120*/  NOP ;  /* 0x0000000000007918 */ /* 0x000fc00000000000 */
        /* <DEDUP_REMOVED lines=13> */
.L_x_6:


//--------------------- .text._Z16histogram_kernelPjS_jj --------------------------
	.section	.text._Z16histogram_kernelPjS_jj,"ax",@progbits
	.align	128
        .global         _Z16histogram_kernelPjS_jj
        .type           _Z16histogram_kernelPjS_jj,@function
        .size           _Z16histogram_kernelPjS_jj,(.L_x_7 - _Z16histogram_kernelPjS_jj)
        .other          _Z16histogram_kernelPjS_jj,@"STO_CUDA_ENTRY STV_DEFAULT"
_Z16histogram_kernelPjS_jj:
.text._Z16histogram_kernelPjS_jj:
        /* <DEDUP_REMOVED lines=9> */
[----:B------:R-:W-:Y:S01]  /*0090*/  ISETP.NE.AND P0, PT, R0, RZ, PT ;  /* 0x000000ff0000720c */ /* 0x000fe20003f05270 */
[----:B------:R-:W1:Y:S01]  /*00a0*/  LDCU.64 UR8, c[0x0][0x358] ;  /* 0x00006b00ff0877ac */ /* 0x000e620008000a00 */
[----:B------:R-:W-:Y:S01]  /*00b0*/  BSSY.RECONVERGENT B0, `(.L_x_1) ;  /* 0x000001a000007945 */ /* 0x000fe20003800200 */
[----:B0-----:R-:W-:-:S10]  /*00c0*/  IMAD.WIDE R2, R5, 0x4, R2 ;  /* 0x0000000405027825 */ /* 0x001fd400078e0202 */
[----:B-1----:R-:W-:Y:S05]  /*00d0*/  @P0 BRA `(.L_x_2) ;  /* 0x00000000005c0947 */ /* 0x002fea0003800000 */
[----:B------:R-:W0:Y:S01]  /*00e0*/  S2UR UR5, SR_CgaCtaId ;  /* 0x00000000000579c3 */ /* 0x000e220000008800 */
[----:B------:R-:W-:Y:S01]  /*00f0*/  IMAD.MOV.U32 R0, RZ, RZ, 0x80 ;  /* 0x00000080ff007424 */ /* 0x000fe200078e00ff */
[----:B------:R-:W-:Y:S02]  /*0100*/  UMOV UR4, 0x400 ;  /* 0x0000040000047882 */ /* 0x000fe40000000000 */
[----:B0-----:R-:W-:-:S12]  /*0110*/  ULEA UR4, UR5, UR4, 0x18 ;  /* 0x0000000405047291 */ /* 0x001fd8000f8ec0ff */
.L_x_3:
[----:B------:R-:W-:Y:S04]  /*0120*/  STS.128 [R0+UR4+-0x80], RZ ;  /* 0xffff80ff00007988 */ /* 0x000fe80008000c04 */
[----:B------:R-:W-:Y:S04]  /*0130*/  STS.128 [R0+UR4+-0x70], RZ ;  /* 0xffff90ff00007988 */ /* 0x000fe80008000c04 */
[----:B------:R-:W-:Y:S04]  /*0140*/  STS.128 [R0+UR4+-0x60], RZ ;  /* 0xffffa0ff00007988 */ /* 0x000fe80008000c04 */
[----:B------:R-:W-:Y:S04]  /*0150*/  STS.128 [R0+UR4+-0x50], RZ ;  /* 0xffffb0ff00007988 */ /* 0x000fe80008000c04 */
[----:B------:R-:W-:Y:S04]  /*0160*/  STS.128 [R0+UR4+-0x40], RZ ;  /* 0xffffc0ff00007988 */ /* 0x000fe80008000c04 */
[----:B------:R-:W-:Y:S04]  /*0170*/  STS.128 [R0+UR4+-0x30], RZ ;  /* 0xffffd0ff00007988 */ /* 0x000fe80008000c04 */
[----:B------:R-:W-:Y:S04]  /*0180*/  STS.128 [R0+UR4+-0x20], RZ ;  /* 0xffffe0ff00007988 */ /* 0x000fe80008000c04 */
[----:B------:R-:W-:Y:S04]  /*0190*/  STS.128 [R0+UR4+-0x10], RZ ;  /* 0xfffff0ff00007988 */ /* 0x000fe80008000c04 */
[----:B------:R-:W-:Y:S04]  /*01a0*/  STS.128 [R0+UR4], RZ ;  /* 0x000000ff00007988 */ /* 0x000fe80008000c04 */
[----:B------:R-:W-:Y:S04]  /*01b0*/  STS.128 [R0+UR4+0x10], RZ ;  /* 0x000010ff00007988 */ /* 0x000fe80008000c04 */
[----:B------:R-:W-:Y:S04]  /*01c0*/  STS.128 [R0+UR4+0x20], RZ ;  /* 0x000020ff00007988 */ /* 0x000fe80008000c04 */
[----:B------:R-:W-:Y:S04]  /*01d0*/  STS.128 [R0+UR4+0x30], RZ ;  /* 0x000030ff00007988 */ /* 0x000fe80008000c04 */
[----:B------:R-:W-:Y:S04]  /*01e0*/  STS.128 [R0+UR4+0x40], RZ ;  /* 0x000040ff00007988 */ /* 0x000fe80008000c04 */
[----:B------:R-:W-:Y:S04]  /*01f0*/  STS.128 [R0+UR4+0x50], RZ ;  /* 0x000050ff00007988 */ /* 0x000fe80008000c04 */
[----:B------:R-:W-:Y:S04]  /*0200*/  STS.128 [R0+UR4+0x60], RZ ;  /* 0x000060ff00007988 */ /* 0x000fe80008000c04 */
[----:B------:R0:W-:Y:S02]  /*0210*/  STS.128 [R0+UR4+0x70], RZ ;  /* 0x000070ff00007988 */ /* 0x0001e40008000c04 */
[----:B0-----:R-:W-:-:S05]  /*0220*/  VIADD R0, R0, 0x100 ;  /* 0x0000010000007836 */ /* 0x001fca0000000000 */
[----:B------:R-:W-:-:S13]  /*0230*/  ISETP.NE.AND P1, PT, R0, 0x1080, PT ;  /* 0x000010800000780c */ /* 0x000fda0003f25270 */
[----:B------:R-:W-:Y:S05]  /*0240*/  @P1 BRA `(.L_x_3) ;  /* 0xfffffffc00b41947 */ /* 0x000fea000383ffff */
.L_x_2:
[----:B------:R-:W-:Y:S05]  /*0250*/  BSYNC.RECONVERGENT B0 ;  /* 0x0000000000007941 */ /* 0x000fea0003800200 */
.L_x_1:
[----:B------:R-:W-:Y:S06]  /*0260*/  BAR.SYNC.DEFER_BLOCKING 0x0 ;  /* 0x0000000000007b1d */ /* 0x000fec0000010000 */
[----:B------:R-:W2:Y:S02]  /*0270*/  LDG.E R2, desc[UR8][R2.64] ;  /* 0x0000000802027981 */ /* 0x000ea4000c1e1900 */
[----:B------:R-:W0:Y:S01]  /*0280*/  S2UR UR5, SR_CgaCtaId ;  /* 0x00000000000579c3 */ /* 0x000e220000008800 */
[----:B------:R-:W-:Y:S02]  /*0290*/  UMOV UR4, 0x400 ;  /* 0x0000040000047882 */ /* 0x000fe40000000000 */
[----:B0-----:R-:W-:-:S06]  /*02a0*/  ULEA UR6, UR5, UR4, 0x18 ;  /* 0x0000000405067291 */ /* 0x001fcc000f8ec0ff */
[----:B--2---:R-:W-:-:S05]  /*02b0*/  LEA R0, R2, UR6, 0x2 ;  /* 0x0000000602007c11 */ /* 0x004fca000f8e10ff */
[----:B------:R0:W-:Y:S01]  /*02c0*/  ATOMS.POPC.INC.32 RZ, [R0+URZ] ;  /* 0x0000000000ff7f8c */ /* 0x0001e2000d8000ff */
[----:B------:R-:W-:Y:S06]  /*02d0*/  BAR.SYNC.DEFER_BLOCKING 0x0 ;  /* 0x0000000000007b1d */ /* 0x000fec0000010000 */
[----:B------:R-:W-:Y:S05]  /*02e0*/  @P0 EXIT ;  /* 0x000000000000094d */ /* 0x000fea0003800000 */
[----:B------:R-:W1:Y:S01]  /*02f0*/  LDCU.64 UR4, c[0x0][0x388] ;  /* 0x00007100ff0477ac */ /* 0x000e620008000a00 */
[----:B0-----:R-:W-:Y:S01]  /*0300*/  HFMA2 R0, -RZ, RZ, 0, 3.814697265625e-06 ;  /* 0x00000040ff007431 */ /* 0x001fe200000001ff */
[----:B-1----:R-:W-:-:S04]  /*0310*/  UIADD3 UR4, UP0, UPT, UR4, 0x40, URZ ;  /* 0x0000004004047890 */ /* 0x002fc8000ff1e0ff */
[----:B------:R-:W-:Y:S02]  /*0320*/  UIADD3.X UR5, UPT, UPT, URZ, UR5, URZ, UP0, !UPT ;  /* 0x00000005ff057290 */ /* 0x000fe400087fe4ff */
[----:B------:R-:W-:-:S04]  /*0330*/  IMAD.U32 R12, RZ, RZ, UR4 ;  /* 0x00000004ff0c7e24 */ /* 0x000fc8000f8e00ff */
[----:B------:R-:W-:-:S07]  /*0340*/  MOV R13, UR5 ;  /* 0x00000005000d7c02 */ /* 0x000fce0008000f00 */
.L_x_4:
[----:B---3--:R-:W0:Y:S01]  /*0350*/  LDS.128 R8, [R0+UR6+-0x40] ;  /* 0xffffc00600087984 */ /* 0x008e220008000c00 */
[----:B------:R-:W-:Y:S01]  /*0360*/  IMAD.MOV.U32 R2, RZ, RZ, R12 ;  /* 0x000000ffff027224 */ /* 0x000fe200078e000c */
[----:B------:R-:W-:Y:S02]  /*0370*/  MOV R3, R13 ;  /* 0x0000000d00037202 */ /* 0x000fe40000000f00 */
[----:B------:R-:W1:Y:S04]  /*0380*/  LDS.128 R24, [R0+UR6+-0x30] ;  /* 0xffffd00600187984 */ /* 0x000e680008000c00 */
[----:B------:R-:W2:Y:S04]  /*0390*/  LDS.128 R4, [R0+UR6+-0x20] ;  /* 0xffffe00600047984 */ /* 0x000ea80008000c00 */
[----:B------:R-:W3:Y:S04]  /*03a0*/  LDS.128 R20, [R0+UR6+-0x10] ;  /* 0xfffff00600147984 */ /* 0x000ee80008000c00 */
[----:B------:R-:W4:Y:S04]  /*03b0*/  LDS.128 R16, [R0+UR6] ;  /* 0x0000000600107984 */ /* 0x000f280008000c00 */
[----:B------:R-:W5:Y:S04]  /*03c0*/  LDS.128 R12, [R0+UR6+0x10] ;  /* 0x00001006000c7984 */ /* 0x000f680008000c00 */
[----:B0-----:R-:W-:Y:S04]  /*03d0*/  REDG.E.ADD.STRONG.GPU desc[UR8][R2.64+-0x40], R8 ;  /* 0xffffc0080200798e */ /* 0x001fe8000c12e108 */
[----:B------:R-:W-:Y:S04]  /*03e0*/  REDG.E.ADD.STRONG.GPU desc[UR8][R2.64+-0x3c], R9 ;  /* 0xffffc4090200798e */ /* 0x000fe8000c12e108 */
[----:B------:R-:W-:Y:S04]  /*03f0*/  REDG.E.ADD.STRONG.GPU desc[UR8][R2.64+-0x38], R10 ;  /* 0xffffc80a0200798e */ /* 0x000fe8000c12e108 */
[----:B------:R-:W-:Y:S04]  /*0400*/  REDG.E.ADD.STRONG.GPU desc[UR8][R2.64+-0x34], R11 ;  /* 0xffffcc0b0200798e */ /* 0x000fe8000c12e108 */
[----:B-1----:R-:W-:Y:S04]  /*0410*/  REDG.E.ADD.STRONG.GPU desc[UR8][R2.64+-0x30], R24 ;  /* 0xffffd0180200798e */ /* 0x002fe8000c12e108 */
[----:B------:R-:W0:Y:S04]  /*0420*/  LDS.128 R8, [R0+UR6+0x20] ;  /* 0x0000200600087984 */ /* 0x000e280008000c00 */
[----:B------:R-:W-:Y:S04]  /*0430*/  REDG.E.ADD.STRONG.GPU desc[UR8][R2.64+-0x2c], R25 ;  /* 0xffffd4190200798e */ /* 0x000fe8000c12e108 */
[----:B------:R-:W-:Y:S04]  /*0440*/  REDG.E.ADD.STRONG.GPU desc[UR8][R2.64+-0x28], R26 ;  /* 0xffffd81a0200798e */ /* 0x000fe8000c12e108 */
[----:B------:R-:W-:Y:S04]  /*0450*/  REDG.E.ADD.STRONG.GPU desc[UR8][R2.64+-0x24], R27 ;  /* 0xffffdc1b0200798e */ /* 0x000fe8000c12e108 */
[----:B------:R1:W0:Y:S04]  /*0460*/  LDS.128 R24, [R0+UR6+0x30] ;  /* 0x0000300600187984 */ /* 0x0002280008000c00 */
[----:B--2---:R-:W-:Y:S04]  /*0470*/  REDG.E.ADD.STRONG.GPU desc[UR8][R2.64+-0x20], R4 ;  /* 0xffffe0040200798e */ /* 0x004fe8000c12e108 */
[----:B------:R-:W-:Y:S04]  /*0480*/  REDG.E.ADD.STRONG.GPU desc[UR8][R2.64+-0x1c], R5 ;  /* 0xffffe4050200798e */ /* 0x000fe8000c12e108 */
[----:B------:R-:W-:Y:S01]  /*0490*/  REDG.E.ADD.STRONG.GPU desc[UR8][R2.64+-0x18], R6 ;  /* 0xffffe8060200798e */ /* 0x000fe2000c12e108 */
[----:B-1----:R-:W-:-:S03]  /*04a0*/  VIADD R0, R0, 0x80 ;  /* 0x0000008000007836 */ /* 0x002fc60000000000 */
[----:B------:R-:W-:Y:S04]  /*04b0*/  REDG.E.ADD.STRONG.GPU desc[UR8][R2.64+-0x14], R7 ;  /* 0xffffec070200798e */ /* 0x000fe8000c12e108 */
[----:B---3--:R-:W-:Y:S04]  /*04c0*/  REDG.E.ADD.STRONG.GPU desc[UR8][R2.64+-0x10], R20 ;  /* 0xfffff0140200798e */ /* 0x008fe8000c12e108 */
[----:B------:R-:W-:Y:S04]  /*04d0*/  REDG.E.ADD.STRONG.GPU desc[UR8][R2.64+-0xc], R21 ;  /* 0xfffff4150200798e */ /* 0x000fe8000c12e108 */
[----:B------:R-:W-:Y:S04]  /*04e0*/  REDG.E.ADD.STRONG.GPU desc[UR8][R2.64+-0x8], R22 ;  /* 0xfffff8160200798e */ /* 0x000fe8000c12e108 */
[----:B------:R-:W-:Y:S01]  /*04f0*/  REDG.E.ADD.STRONG.GPU desc[UR8][R2.64+-0x4], R23 ;  /* 0xfffffc170200798e */ /* 0x000fe2000c12e108 */
[----:B------:R-:W-:-:S03]  /*0500*/  ISETP.NE.AND P0, PT, R0, 0x1040, PT ;  /* 0x000010400000780c */ /* 0x000fc60003f05270 */
[----:B----4-:R-:W-:Y:S04]  /*0510*/  REDG.E.ADD.STRONG.GPU desc[UR8][R2.64], R16 ;  /* 0x000000100200798e */ /* 0x010fe8000c12e108 */
[----:B------:R-:W-:Y:S04]  /*0520*/  REDG.E.ADD.STRONG.GPU desc[UR8][R2.64+0x4], R17 ;  /* 0x000004110200798e */ /* 0x000fe8000c12e108 */
[----:B------:R-:W-:Y:S04]  /*0530*/  REDG.E.ADD.STRONG.GPU desc[UR8][R2.64+0x8], R18 ;  /* 0x000008120200798e */ /* 0x000fe8000c12e108 */
[----:B------:R-:W-:Y:S04]  /*0540*/  REDG.E.ADD.STRONG.GPU desc[UR8][R2.64+0xc], R19 ;  /* 0x00000c130200798e */ /* 0x000fe8000c12e108 */
[----:B-----5:R1:W-:Y:S04]  /*0550*/  REDG.E.ADD.STRONG.GPU desc[UR8][R2.64+0x10], R12 ;  /* 0x0000100c0200798e */ /* 0x0203e8000c12e108 */
[----:B------:R2:W-:Y:S04]  /*0560*/  REDG.E.ADD.STRONG.GPU desc[UR8][R2.64+0x14], R13 ;  /* 0x0000140d0200798e */ /* 0x0005e8000c12e108 */
[----:B------:R3:W-:Y:S04]  /*0570*/  REDG.E.ADD.STRONG.GPU desc[UR8][R2.64+0x18], R14 ;  /* 0x0000180e0200798e */ /* 0x0007e8000c12e108 */
[----:B------:R3:W-:Y:S04]  /*0580*/  REDG.E.ADD.STRONG.GPU desc[UR8][R2.64+0x1c], R15 ;  /* 0x00001c0f0200798e */ /* 0x0007e8000c12e108 */
[----:B0-----:R3:W-:Y:S04]  /*0590*/  REDG.E.ADD.STRONG.GPU desc[UR8][R2.64+0x20], R8 ;  /* 0x000020080200798e */ /* 0x0017e8000c12e108 */
[----:B------:R3:W-:Y:S04]  /*05a0*/  REDG.E.ADD.STRONG.GPU desc[UR8][R2.64+0x24], R9 ;  /* 0x000024090200798e */ /* 0x0007e8000c12e108 */
[----:B------:R3:W-:Y:S01]  /*05b0*/  REDG.E.ADD.STRONG.GPU desc[UR8][R2.64+0x28], R10 ;  /* 0x0000280a0200798e */ /* 0x0007e2000c12e108 */
[----:B-1----:R-:W-:-:S03]  /*05c0*/  IADD3 R12, P1, PT, R2, 0x80, RZ ;  /* 0x00000080020c7810 */ /* 0x002fc60007f3e0ff */
[----:B------:R3:W-:Y:S04]  /*05d0*/  REDG.E.ADD.STRONG.GPU desc[UR8][R2.64+0x2c], R11 ;  /* 0x00002c0b0200798e */ /* 0x0007e8000c12e108 */
[----:B------:R3:W-:Y:S04]  /*05e0*/  REDG.E.ADD.STRONG.GPU desc[UR8][R2.64+0x30], R24 ;  /* 0x000030180200798e */ /* 0x0007e8000c12e108 */
[----:B------:R3:W-:Y:S04]  /*05f0*/  REDG.E.ADD.STRONG.GPU desc[UR8][R2.64+0x34], R25 ;  /* 0x000034190200798e */ /* 0x0007e8000c12e108 */
[----:B------:R3:W-:Y:S01]  /*0600*/  REDG.E.ADD.STRONG.GPU desc[UR8][R2.64+0x38], R26 ;  /* 0x0000381a0200798e */ /* 0x0007e2000c12e108 */
[----:B--2---:R-:W-:-:S03]  /*0610*/  IADD3.X R13, PT, PT, RZ, R3, RZ, P1, !PT ;  /* 0x00000003ff0d7210 */ /* 0x004fc60000ffe4ff */
[----:B------:R3:W-:Y:S01]  /*0620*/  REDG.E.ADD.STRONG.GPU desc[UR8][R2.64+0x3c], R27 ;  /* 0x00003c1b0200798e */ /* 0x0007e2000c12e108 */
[----:B------:R-:W-:Y:S05]  /*0630*/  @P0 BRA `(.L_x_4) ;  /* 0xfffffffc00440947 */ /* 0x000fea000383ffff */
[----:B------:R-:W-:Y:S05]  /*0640*/  EXIT ;  /* 0x000000000000794d */ /* 0x000fea0003800000 */
.L_x_5:
        /* <DEDUP_REMOVED lines=11> */
.L_x_7:


//--------------------- .nv.shared.reserved.0     --------------------------
	.section	.nv.shared.reserved.0,"aw",@nobits
	.weak		__nv_reservedSMEM_offset_0_alias
	.size		__nv_reservedSMEM_offset_0_alias, 0, 64
	.other		__nv_reservedSMEM_offset_0_alias,@"STO_CUDA_RESERVED_SHARED STV_DEFAULT"
__nv_reservedSMEM_offset_0_alias:
	.zero		0
	.zero		64


//--------------------- .nv.shared._Z16histogram_kernelPjS_jj --------------------------
	.section	.nv.shared._Z16histogram_kernelPjS_jj,"aw",@nobits
	.sectionflags	@""
	.align	4
.nv.shared._Z16histogram_kernelPjS_jj:
	.zero		5120


//--------------------- .nv.constant0._Z14convert_kernelPjj --------------------------
	.section	.nv.constant0._Z14convert_kernelPjj,"a",@progbits
	.sectionflags	@""
	.align	4
.nv.constant0._Z14convert_kernelPjj:
	.zero		908


//--------------------- .nv.constant0._Z16histogram_kernelPjS_jj --------------------------
	.section	.nv.constant0._Z16histogram_kernelPjS_jj,"a",@progbits
	.sectionflags	@""
	.align	4
.nv.constant0._Z16histogram_kernelPjS_jj:
	.zero		920


//--------------------- SYMBOLS --------------------------

	.type		.nv.reservedSmem.offset0,@object
	.size		.nv.reservedSmem.offset0,0x4
	.type		.nv.reservedSmem.cap,@object
	.size		.nv.reservedSmem.cap,0x4
